//
// Generated by NVIDIA NVVM Compiler
//
// Compiler Build ID: CL-36424714
// Cuda compilation tools, release 13.0, V13.0.88
// Based on NVVM 20.0.0
//

.version 9.0
.target sm_100
.address_size 64

	// .globl	_Z3minPi

.visible .entry _Z3minPi(
	.param .u64 .ptr .align 1 _Z3minPi_param_0
)
{
	.reg .pred 	%p<7>;
	.reg .b32 	%r<13>;
	.reg .b32 	%f<9>;
	.reg .b64 	%rd<7>;

	ld.param.u64 	%rd3, [_Z3minPi_param_0];
	cvta.to.global.u64 	%rd1, %rd3;
	mov.u32 	%r6, %tid.x;
	mov.u32 	%r7, %ntid.x;
	cvt.rn.f32.u32 	%f8, %r7;
	cvt.rn.f32.u32 	%f2, %r6;
	shl.b32 	%r1, %r6, 1;
	mov.b32 	%r12, 1;
$L__BB0_1:
	setp.leu.f32 	%p1, %f8, %f2;
	@%p1 bra 	$L__BB0_4;
	mul.lo.s32 	%r8, %r1, %r12;
	add.s32 	%r9, %r8, %r12;
	mul.wide.u32 	%rd4, %r8, 4;
	add.s64 	%rd2, %rd1, %rd4;
	ld.global.u32 	%r10, [%rd2];
	mul.wide.u32 	%rd5, %r9, 4;
	add.s64 	%rd6, %rd1, %rd5;
	ld.global.u32 	%r3, [%rd6];
	setp.le.s32 	%p2, %r10, %r3;
	setp.lt.s32 	%p3, %r3, 1;
	or.pred  	%p4, %p2, %p3;
	@%p4 bra 	$L__BB0_4;
	st.global.u32 	[%rd2], %r3;
$L__BB0_4:
	shl.b32 	%r12, %r12, 1;
	setp.neu.f32 	%p5, %f8, 0f3F800000;
	mul.f32 	%f5, %f8, 0f3F000000;
	cvt.rpi.f32.f32 	%f6, %f5;
	cvt.rzi.s32.f32 	%r11, %f6;
	cvt.rn.f32.s32 	%f7, %r11;
	selp.f32 	%f8, %f7, 0f00000000, %p5;
	setp.gt.f32 	%p6, %f8, 0f00000000;
	@%p6 bra 	$L__BB0_1;
	ret;

}


// ===== COMPILED SASS (sm_100) =====

	.target	sm_100

	.elftype	@"ET_EXEC"


//--------------------- .note.nv.tkinfo           --------------------------
	.section	.note.nv.tkinfo,"",@"SHT_NOTE"
	.sectionflags	@"SHF_NOTE_NV_TKINFO"
	.tkinfo
        /*0018*/ 	.word	0x00000002
        /*0030*/ 	.string	""
        /*0030*/ 	.string	"ptxas"
        /*0030*/ 	.string	"Cuda compilation tools, release 13.0, V13.0.88"
        /*0030*/ 	.string	"Build cuda_13.0.r13.0/compiler.36424714_0"
        /*0030*/ 	.string	"-arch sm_100 -m 64 "



//--------------------- .note.nv.cuinfo           --------------------------
	.section	.note.nv.cuinfo,"",@"SHT_NOTE"
	.sectionflags	@"SHF_NOTE_NV_CUINFO"
        /*0018*/ 	.short	0x0002
        /*001a*/ 	.short	0x0064
        /*001c*/ 	.short	0x0082
	.zero		2


//--------------------- .nv.info                  --------------------------
	.section	.nv.info,"",@"SHT_CUDA_INFO"
	.align	4


	//----- nvinfo : EIATTR_REGCOUNT
	.align		4
        /*0000*/ 	.byte	0x04, 0x2f
        /*0002*/ 	.short	(.L_1 - .L_0)
	.align		4
.L_0:
        /*0004*/ 	.word	index@(_Z3minPi)
        /*0008*/ 	.word	0x0000000d


	//----- nvinfo : EIATTR_FRAME_SIZE
	.align		4
.L_1:
        /*000c*/ 	.byte	0x04, 0x11
        /*000e*/ 	.short	(.L_3 - .L_2)
	.align		4
.L_2:
        /*0010*/ 	.word	index@(_Z3minPi)
        /*0014*/ 	.word	0x00000000


	//----- nvinfo : EIATTR_MIN_STACK_SIZE
	.align		4
.L_3:
        /*0018*/ 	.byte	0x04, 0x12
        /*001a*/ 	.short	(.L_5 - .L_4)
	.align		4
.L_4:
        /*001c*/ 	.word	index@(_Z3minPi)
        /*0020*/ 	.word	0x00000000
.L_5:


//--------------------- .nv.compat                --------------------------
	.section	.nv.compat,"",@"SHT_CUDA_COMPAT_INFO"
	.align	4
        /*0000*/ 	.byte	0x02, 0x09, 0x00, 0x00, 0x02, 0x02, 0x01, 0x00, 0x02, 0x05, 0x05, 0x00, 0x03, 0x07, 0x01, 0x01
        /*0010*/ 	.byte	0x02, 0x03, 0x00, 0x00, 0x02, 0x06, 0x01, 0x00, 0x04, 0x0b, 0x08, 0x00, 0x01, 0x00, 0x00, 0x00
        /*0020*/ 	.byte	0x00, 0x00, 0x00, 0x00


//--------------------- .nv.info._Z3minPi         --------------------------
	.section	.nv.info._Z3minPi,"",@"SHT_CUDA_INFO"
	.sectionflags	@""
	.align	4


	//----- nvinfo : EIATTR_CUDA_API_VERSION
	.align		4
        /*0000*/ 	.byte	0x04, 0x37
        /*0002*/ 	.short	(.L_7 - .L_6)
.L_6:
        /*0004*/ 	.word	0x00000082


	//----- nvinfo : EIATTR_KPARAM_INFO
	.align		4
.L_7:
        /*0008*/ 	.byte	0x04, 0x17
        /*000a*/ 	.short	(.L_9 - .L_8)
.L_8:
        /*000c*/ 	.word	0x00000000
        /*0010*/ 	.short	0x0000
        /*0012*/ 	.short	0x0000
        /*0014*/ 	.byte	0x00, 0xf5, 0x21, 0x00


	//----- nvinfo : EIATTR_SPARSE_MMA_MASK
	.align		4
.L_9:
        /*0018*/ 	.byte	0x03, 0x50
        /*001a*/ 	.short	0x0000


	//----- nvinfo : EIATTR_MAXREG_COUNT
	.align		4
        /*001c*/ 	.byte	0x03, 0x1b
        /*001e*/ 	.short	0x00ff


	//----- nvinfo : EIATTR_MERCURY_ISA_VERSION
	.align		4
        /*0020*/ 	.byte	0x03, 0x5f
        /*0022*/ 	.short	0x0101


	//----- nvinfo : EIATTR_VRC_CTA_INIT_COUNT
	.align		4
        /*0024*/ 	.byte	0x02, 0x4a
	.zero		1
	.zero		1


	//----- nvinfo : EIATTR_EXIT_INSTR_OFFSETS
	.align		4
        /*0028*/ 	.byte	0x04, 0x1c
        /*002a*/ 	.short	(.L_11 - .L_10)


	//   ....[0]....
.L_10:
        /*002c*/ 	.word	0x000001e0


	//----- nvinfo : EIATTR_CRS_STACK_SIZE
	.align		4
.L_11:
        /*0030*/ 	.byte	0x04, 0x1e
        /*0032*/ 	.short	(.L_13 - .L_12)
.L_12:
        /*0034*/ 	.word	0x00000000


	//----- nvinfo : EIATTR_CBANK_PARAM_SIZE
	.align		4
.L_13:
        /*0038*/ 	.byte	0x03, 0x19
        /*003a*/ 	.short	0x0008


	//----- nvinfo : EIATTR_PARAM_CBANK
	.align		4
        /*003c*/ 	.byte	0x04, 0x0a
        /*003e*/ 	.short	(.L_15 - .L_14)
	.align		4
.L_14:
        /*0040*/ 	.word	index@(.nv.constant0._Z3minPi)
        /*0044*/ 	.short	0x0380
        /*0046*/ 	.short	0x0008


	//----- nvinfo : EIATTR_SW_WAR
	.align		4
.L_15:
        /*0048*/ 	.byte	0x04, 0x36
        /*004a*/ 	.short	(.L_17 - .L_16)
.L_16:
        /*004c*/ 	.word	0x00000008
.L_17:


//--------------------- .nv.callgraph             --------------------------
	.section	.nv.callgraph,"",@"SHT_CUDA_CALLGRAPH"
	.align	4
	.sectionentsize	8
	.align		4
        /*0000*/ 	.word	0x00000000
	.align		4
        /*0004*/ 	.word	0xffffffff
	.align		4
        /*0008*/ 	.word	0x00000000
	.align		4
        /*000c*/ 	.word	0xfffffffe
	.align		4
        /*0010*/ 	.word	0x00000000
	.align		4
        /*0014*/ 	.word	0xfffffffd
	.align		4
        /*0018*/ 	.word	0x00000000
	.align		4
        /*001c*/ 	.word	0xfffffffc


//--------------------- .text._Z3minPi            --------------------------
	.section	.text._Z3minPi,"ax",@progbits
	.align	128
        .global         _Z3minPi
        .type           _Z3minPi,@function
        .size           _Z3minPi,(.L_x_4 - _Z3minPi)
        .other          _Z3minPi,@"STO_CUDA_ENTRY STV_DEFAULT"
_Z3minPi:
.text._Z3minPi:
[----:B------:R-:W-:Y:S01]  /*0000*/  LDC R1, c[0x0][0x37c] ;  /* 0x0000df00ff017b82 */ /* 0x000fe20000000800 */
[----:B------:R-:W0:Y:S07]  /*0010*/  S2R R8, SR_TID.X ;  /* 0x0000000000087919 */ /* 0x000e2e0000002100 */
[----:B------:R-:W1:Y:S01]  /*0020*/  LDC.64 R4, c[0x0][0x380] ;  /* 0x0000e000ff047b82 */ /* 0x000e620000000a00 */
[----:B------:R-:W2:Y:S01]  /*0030*/  LDCU UR4, c[0x0][0x360] ;  /* 0x00006c00ff0477ac */ /* 0x000ea20008000800 */
[----:B------:R-:W3:Y:S01]  /*0040*/  LDCU.64 UR6, c[0x0][0x358] ;  /* 0x00006b00ff0677ac */ /* 0x000ee20008000a00 */
[----:B--2---:R-:W-:Y:S01]  /*0050*/  I2FP.F32.U32 R9, UR4 ;  /* 0x0000000400097c45 */ /* 0x004fe20008201000 */
[----:B------:R-:W-:Y:S01]  /*0060*/  UMOV UR4, 0x1 ;  /* 0x0000000100047882 */ /* 0x000fe20000000000 */
[----:B0-----:R-:W-:Y:S01]  /*0070*/  I2FP.F32.U32 R0, R8 ;  /* 0x0000000800007245 */ /* 0x001fe20000201000 */
[----:B---3--:R-:W-:-:S07]  /*0080*/  IMAD.SHL.U32 R8, R8, 0x2, RZ ;  /* 0x0000000208087824 */ /* 0x008fce00078e00ff */
.L_x_2:
[C---:B------:R-:W-:Y:S01]  /*0090*/  FMUL R2, R9.reuse, 0.5 ;  /* 0x3f00000009027820 */ /* 0x040fe20000400000 */
[C---:B------:R-:W-:Y:S01]  /*00a0*/  FSETP.GT.AND P1, PT, R9.reuse, R0, PT ;  /* 0x000000000900720b */ /* 0x040fe20003f24000 */
[----:B------:R-:W-:Y:S01]  /*00b0*/  BSSY.RECONVERGENT B0, `(.L_x_0) ;  /* 0x000000f000007945 */ /* 0x000fe20003800200 */
[----:B------:R-:W-:-:S03]  /*00c0*/  FSETP.NEU.AND P0, PT, R9, 1, PT ;  /* 0x3f8000000900780b */ /* 0x000fc60003f0d000 */
[----:B0-----:R-:W0:Y:S02]  /*00d0*/  F2I.CEIL.NTZ R2, R2 ;  /* 0x0000000200027305 */ /* 0x001e24000020b100 */
[----:B0-----:R-:W-:-:S04]  /*00e0*/  I2FP.F32.S32 R9, R2 ;  /* 0x0000000200097245 */ /* 0x001fc80000201400 */
[----:B------:R-:W-:Y:S02]  /*00f0*/  FSEL R9, R9, RZ, P0 ;  /* 0x000000ff09097208 */ /* 0x000fe40000000000 */
[----:B------:R-:W-:Y:S05]  /*0100*/  @!P1 BRA `(.L_x_1) ;  /* 0x0000000000249947 */ /* 0x000fea0003800000 */
[----:B------:R-:W-:-:S04]  /*0110*/  IMAD R7, R8, UR4, RZ ;  /* 0x0000000408077c24 */ /* 0x000fc8000f8e02ff */
[C---:B------:R-:W-:Y:S02]  /*0120*/  VIADD R3, R7.reuse, UR4 ;  /* 0x0000000407037c36 */ /* 0x040fe40008000000 */
[----:B-1----:R-:W-:-:S04]  /*0130*/  IMAD.WIDE.U32 R6, R7, 0x4, R4 ;  /* 0x0000000407067825 */ /* 0x002fc800078e0004 */
[----:B------:R-:W-:Y:S01]  /*0140*/  IMAD.WIDE.U32 R2, R3, 0x4, R4 ;  /* 0x0000000403027825 */ /* 0x000fe200078e0004 */
[----:B------:R-:W2:Y:S05]  /*0150*/  LDG.E R10, desc[UR6][R6.64] ;  /* 0x00000006060a7981 */ /* 0x000eaa000c1e1900 */
[----:B------:R-:W3:Y:S02]  /*0160*/  LDG.E R3, desc[UR6][R2.64] ;  /* 0x0000000602037981 */ /* 0x000ee4000c1e1900 */
[----:B---3--:R-:W-:-:S04]  /*0170*/  ISETP.GE.AND P0, PT, R3, 0x1, PT ;  /* 0x000000010300780c */ /* 0x008fc80003f06270 */
[----:B--2---:R-:W-:-:S13]  /*0180*/  ISETP.LE.OR P0, PT, R10, R3, !P0 ;  /* 0x000000030a00720c */ /* 0x004fda0004703670 */
[----:B------:R0:W-:Y:S02]  /*0190*/  @!P0 STG.E desc[UR6][R6.64], R3 ;  /* 0x0000000306008986 */ /* 0x0001e4000c101906 */
.L_x_1:
[----:B------:R-:W-:Y:S05]  /*01a0*/  BSYNC.RECONVERGENT B0 ;  /* 0x0000000000007941 */ /* 0x000fea0003800200 */
.L_x_0:
[----:B------:R-:W-:Y:S01]  /*01b0*/  FSETP.GT.AND P0, PT, R9, RZ, PT ;  /* 0x000000ff0900720b */ /* 0x000fe20003f04000 */
[----:B------:R-:W-:-:S12]  /*01c0*/  USHF.L.U32 UR4, UR4, 0x1, URZ ;  /* 0x0000000104047899 */ /* 0x000fd800080006ff */
[----:B------:R-:W-:Y:S05]  /*01d0*/  @P0 BRA `(.L_x_2) ;  /* 0xfffffffc00ac0947 */ /* 0x000fea000383ffff */
[----:B------:R-:W-:Y:S05]  /*01e0*/  EXIT ;  /* 0x000000000000794d */ /* 0x000fea0003800000 */
.L_x_3:
[----:B------:R-:W-:-:S00]  /*01f0*/  BRA `(.L_x_3) ;  /* 0xfffffffc00fc7947 */ /* 0x000fc0000383ffff */
[----:B------:R-:W-:-:S00]  /*0200*/  NOP ;  /* 0x0000000000007918 */ /* 0x000fc00000000000 */
[----:B------:R-:W-:-:S00]  /*0210*/  NOP ;  /* 0x0000000000007918 */ /* 0x000fc00000000000 */
[----:B------:R-:W-:-:S00]  /*0220*/  NOP ;  /* 0x0000000000007918 */ /* 0x000fc00000000000 */
[----:B------:R-:W-:-:S00]  /*0230*/  NOP ;  /* 0x0000000000007918 */ /* 0x000fc00000000000 */
[----:B------:R-:W-:-:S00]  /*0240*/  NOP ;  /* 0x0000000000007918 */ /* 0x000fc00000000000 */
[----:B------:R-:W-:-:S00]  /*0250*/  NOP ;  /* 0x0000000000007918 */ /* 0x000fc00000000000 */
[----:B------:R-:W-:-:S00]  /*0260*/  NOP ;  /* 0x0000000000007918 */ /* 0x000fc00000000000 */
[----:B------:R-:W-:-:S00]  /*0270*/  NOP ;  /* 0x0000000000007918 */ /* 0x000fc00000000000 */
.L_x_4:


//--------------------- .nv.shared.reserved.0     --------------------------
	.section	.nv.shared.reserved.0,"aw",@nobits
	.weak		__nv_reservedSMEM_offset_0_alias
	.size		__nv_reservedSMEM_offset_0_alias, 0, 64
	.other		__nv_reservedSMEM_offset_0_alias,@"STO_CUDA_RESERVED_SHARED STV_DEFAULT"
__nv_reservedSMEM_offset_0_alias:
	.zero		0
	.zero		64


//--------------------- .nv.constant0._Z3minPi    --------------------------
	.section	.nv.constant0._Z3minPi,"a",@progbits
	.sectionflags	@""
	.align	4
.nv.constant0._Z3minPi:
	.zero		904


//--------------------- SYMBOLS --------------------------

	.type		.nv.reservedSmem.offset0,@object
	.size		.nv.reservedSmem.offset0,0x4
